//
// Generated by NVIDIA NVVM Compiler
//
// Compiler Build ID: CL-36424714
// Cuda compilation tools, release 13.0, V13.0.88
// Based on NVVM 20.0.0
//

.version 9.0
.target sm_100
.address_size 64

	// .globl	_Z10count_sortPKiPiii
// _ZZ10count_sortPKiPiiiE12count_shared has been demoted

.visible .entry _Z10count_sortPKiPiii(
	.param .u64 .ptr .align 1 _Z10count_sortPKiPiii_param_0,
	.param .u64 .ptr .align 1 _Z10count_sortPKiPiii_param_1,
	.param .u32 _Z10count_sortPKiPiii_param_2,
	.param .u32 _Z10count_sortPKiPiii_param_3
)
{
	.reg .pred 	%p<6>;
	.reg .b32 	%r<28>;
	.reg .b64 	%rd<9>;
	// demoted variable
	.shared .align 4 .b8 _ZZ10count_sortPKiPiiiE12count_shared[4004];
	ld.param.u64 	%rd2, [_Z10count_sortPKiPiii_param_0];
	ld.param.u64 	%rd3, [_Z10count_sortPKiPiii_param_1];
	ld.param.u32 	%r8, [_Z10count_sortPKiPiii_param_2];
	ld.param.u32 	%r9, [_Z10count_sortPKiPiii_param_3];
	mov.u32 	%r10, %ctaid.x;
	mov.u32 	%r1, %ntid.x;
	mov.u32 	%r27, %tid.x;
	mad.lo.s32 	%r3, %r10, %r1, %r27;
	setp.ge.s32 	%p1, %r27, %r8;
	@%p1 bra 	$L__BB0_3;
	mov.u32 	%r12, _ZZ10count_sortPKiPiiiE12count_shared;
	mov.u32 	%r26, %r27;
$L__BB0_2:
	shl.b32 	%r11, %r26, 2;
	add.s32 	%r13, %r12, %r11;
	mov.b32 	%r14, 0;
	st.shared.u32 	[%r13], %r14;
	add.s32 	%r26, %r26, %r1;
	setp.lt.s32 	%p2, %r26, %r8;
	@%p2 bra 	$L__BB0_2;
$L__BB0_3:
	bar.sync 	0;
	setp.gt.s32 	%p3, %r3, 49999999;
	@%p3 bra 	$L__BB0_5;
	cvta.to.global.u64 	%rd4, %rd2;
	mul.wide.s32 	%rd5, %r3, 4;
	add.s64 	%rd6, %rd4, %rd5;
	ld.global.u32 	%r15, [%rd6];
	sub.s32 	%r16, %r15, %r9;
	shl.b32 	%r17, %r16, 2;
	mov.u32 	%r18, _ZZ10count_sortPKiPiiiE12count_shared;
	add.s32 	%r19, %r18, %r17;
	atom.shared.add.u32 	%r20, [%r19], 1;
$L__BB0_5:
	setp.ge.s32 	%p4, %r27, %r8;
	bar.sync 	0;
	@%p4 bra 	$L__BB0_8;
	cvta.to.global.u64 	%rd1, %rd3;
	mov.u32 	%r22, _ZZ10count_sortPKiPiiiE12count_shared;
$L__BB0_7:
	mul.wide.s32 	%rd7, %r27, 4;
	add.s64 	%rd8, %rd1, %rd7;
	shl.b32 	%r21, %r27, 2;
	add.s32 	%r23, %r22, %r21;
	ld.shared.u32 	%r24, [%r23];
	atom.global.add.u32 	%r25, [%rd8], %r24;
	add.s32 	%r27, %r27, %r1;
	setp.lt.s32 	%p5, %r27, %r8;
	@%p5 bra 	$L__BB0_7;
$L__BB0_8:
	ret;

}


// ===== COMPILED SASS (sm_100) =====

	.target	sm_100

	.elftype	@"ET_EXEC"


//--------------------- .note.nv.tkinfo           --------------------------
	.section	.note.nv.tkinfo,"",@"SHT_NOTE"
	.sectionflags	@"SHF_NOTE_NV_TKINFO"
	.tkinfo
        /*0018*/ 	.word	0x00000002
        /*0030*/ 	.string	""
        /*0030*/ 	.string	"ptxas"
        /*0030*/ 	.string	"Cuda compilation tools, release 13.0, V13.0.88"
        /*0030*/ 	.string	"Build cuda_13.0.r13.0/compiler.36424714_0"
        /*0030*/ 	.string	"-arch sm_100 -m 64 "



//--------------------- .note.nv.cuinfo           --------------------------
	.section	.note.nv.cuinfo,"",@"SHT_NOTE"
	.sectionflags	@"SHF_NOTE_NV_CUINFO"
        /*0018*/ 	.short	0x0002
        /*001a*/ 	.short	0x0064
        /*001c*/ 	.short	0x0082
	.zero		2


//--------------------- .nv.info                  --------------------------
	.section	.nv.info,"",@"SHT_CUDA_INFO"
	.align	4


	//----- nvinfo : EIATTR_REGCOUNT
	.align		4
        /*0000*/ 	.byte	0x04, 0x2f
        /*0002*/ 	.short	(.L_1 - .L_0)
	.align		4
.L_0:
        /*0004*/ 	.word	index@(_Z10count_sortPKiPiii)
        /*0008*/ 	.word	0x0000000c


	//----- nvinfo : EIATTR_FRAME_SIZE
	.align		4
.L_1:
        /*000c*/ 	.byte	0x04, 0x11
        /*000e*/ 	.short	(.L_3 - .L_2)
	.align		4
.L_2:
        /*0010*/ 	.word	index@(_Z10count_sortPKiPiii)
        /*0014*/ 	.word	0x00000000


	//----- nvinfo : EIATTR_MIN_STACK_SIZE
	.align		4
.L_3:
        /*0018*/ 	.byte	0x04, 0x12
        /*001a*/ 	.short	(.L_5 - .L_4)
	.align		4
.L_4:
        /*001c*/ 	.word	index@(_Z10count_sortPKiPiii)
        /*0020*/ 	.word	0x00000000
.L_5:


//--------------------- .nv.compat                --------------------------
	.section	.nv.compat,"",@"SHT_CUDA_COMPAT_INFO"
	.align	4
        /*0000*/ 	.byte	0x02, 0x09, 0x00, 0x00, 0x02, 0x02, 0x01, 0x00, 0x02, 0x05, 0x05, 0x00, 0x03, 0x07, 0x01, 0x01
        /*0010*/ 	.byte	0x02, 0x03, 0x00, 0x00, 0x02, 0x06, 0x01, 0x00, 0x04, 0x0b, 0x08, 0x00, 0x09, 0x00, 0x00, 0x00
        /*0020*/ 	.byte	0x00, 0x00, 0x00, 0x00


//--------------------- .nv.info._Z10count_sortPKiPiii --------------------------
	.section	.nv.info._Z10count_sortPKiPiii,"",@"SHT_CUDA_INFO"
	.sectionflags	@""
	.align	4


	//----- nvinfo : EIATTR_CUDA_API_VERSION
	.align		4
        /*0000*/ 	.byte	0x04, 0x37
        /*0002*/ 	.short	(.L_7 - .L_6)
.L_6:
        /*0004*/ 	.word	0x00000082


	//----- nvinfo : EIATTR_KPARAM_INFO
	.align		4
.L_7:
        /*0008*/ 	.byte	0x04, 0x17
        /*000a*/ 	.short	(.L_9 - .L_8)
.L_8:
        /*000c*/ 	.word	0x00000000
        /*0010*/ 	.short	0x0003
        /*0012*/ 	.short	0x0014
        /*0014*/ 	.byte	0x00, 0xf0, 0x11, 0x00


	//----- nvinfo : EIATTR_KPARAM_INFO
	.align		4
.L_9:
        /*0018*/ 	.byte	0x04, 0x17
        /*001a*/ 	.short	(.L_11 - .L_10)
.L_10:
        /*001c*/ 	.word	0x00000000
        /*0020*/ 	.short	0x0002
        /*0022*/ 	.short	0x0010
        /*0024*/ 	.byte	0x00, 0xf0, 0x11, 0x00


	//----- nvinfo : EIATTR_KPARAM_INFO
	.align		4
.L_11:
        /*0028*/ 	.byte	0x04, 0x17
        /*002a*/ 	.short	(.L_13 - .L_12)
.L_12:
        /*002c*/ 	.word	0x00000000
        /*0030*/ 	.short	0x0001
        /*0032*/ 	.short	0x0008
        /*0034*/ 	.byte	0x00, 0xf5, 0x21, 0x00


	//----- nvinfo : EIATTR_KPARAM_INFO
	.align		4
.L_13:
        /*0038*/ 	.byte	0x04, 0x17
        /*003a*/ 	.short	(.L_15 - .L_14)
.L_14:
        /*003c*/ 	.word	0x00000000
        /*0040*/ 	.short	0x0000
        /*0042*/ 	.short	0x0000
        /*0044*/ 	.byte	0x00, 0xf5, 0x21, 0x00


	//----- nvinfo : EIATTR_SPARSE_MMA_MASK
	.align		4
.L_15:
        /*0048*/ 	.byte	0x03, 0x50
        /*004a*/ 	.short	0x0000


	//----- nvinfo : EIATTR_MAXREG_COUNT
	.align		4
        /*004c*/ 	.byte	0x03, 0x1b
        /*004e*/ 	.short	0x00ff


	//----- nvinfo : EIATTR_NUM_BARRIERS
	.align		4
        /*0050*/ 	.byte	0x02, 0x4c
        /*0052*/ 	.byte	0x01
	.zero		1


	//----- nvinfo : EIATTR_MERCURY_ISA_VERSION
	.align		4
        /*0054*/ 	.byte	0x03, 0x5f
        /*0056*/ 	.short	0x0101


	//----- nvinfo : EIATTR_VRC_CTA_INIT_COUNT
	.align		4
        /*0058*/ 	.byte	0x02, 0x4a
	.zero		1
	.zero		1


	//----- nvinfo : EIATTR_EXIT_INSTR_OFFSETS
	.align		4
        /*005c*/ 	.byte	0x04, 0x1c
        /*005e*/ 	.short	(.L_17 - .L_16)


	//   ....[0]....
.L_16:
        /*0060*/ 	.word	0x00000250


	//   ....[1]....
        /*0064*/ 	.word	0x00000310


	//----- nvinfo : EIATTR_CRS_STACK_SIZE
	.align		4
.L_17:
        /*0068*/ 	.byte	0x04, 0x1e
        /*006a*/ 	.short	(.L_19 - .L_18)
.L_18:
        /*006c*/ 	.word	0x00000000


	//----- nvinfo : EIATTR_CBANK_PARAM_SIZE
	.align		4
.L_19:
        /*0070*/ 	.byte	0x03, 0x19
        /*0072*/ 	.short	0x0018


	//----- nvinfo : EIATTR_PARAM_CBANK
	.align		4
        /*0074*/ 	.byte	0x04, 0x0a
        /*0076*/ 	.short	(.L_21 - .L_20)
	.align		4
.L_20:
        /*0078*/ 	.word	index@(.nv.constant0._Z10count_sortPKiPiii)
        /*007c*/ 	.short	0x0380
        /*007e*/ 	.short	0x0018


	//----- nvinfo : EIATTR_SW_WAR
	.align		4
.L_21:
        /*0080*/ 	.byte	0x04, 0x36
        /*0082*/ 	.short	(.L_23 - .L_22)
.L_22:
        /*0084*/ 	.word	0x00000008
.L_23:


//--------------------- .nv.callgraph             --------------------------
	.section	.nv.callgraph,"",@"SHT_CUDA_CALLGRAPH"
	.align	4
	.sectionentsize	8
	.align		4
        /*0000*/ 	.word	0x00000000
	.align		4
        /*0004*/ 	.word	0xffffffff
	.align		4
        /*0008*/ 	.word	0x00000000
	.align		4
        /*000c*/ 	.word	0xfffffffe
	.align		4
        /*0010*/ 	.word	0x00000000
	.align		4
        /*0014*/ 	.word	0xfffffffd
	.align		4
        /*0018*/ 	.word	0x00000000
	.align		4
        /*001c*/ 	.word	0xfffffffc


//--------------------- .text._Z10count_sortPKiPiii --------------------------
	.section	.text._Z10count_sortPKiPiii,"ax",@progbits
	.align	128
        .global         _Z10count_sortPKiPiii
        .type           _Z10count_sortPKiPiii,@function
        .size           _Z10count_sortPKiPiii,(.L_x_7 - _Z10count_sortPKiPiii)
        .other          _Z10count_sortPKiPiii,@"STO_CUDA_ENTRY STV_DEFAULT"
_Z10count_sortPKiPiii:
.text._Z10count_sortPKiPiii:
[----:B------:R-:W-:Y:S01]  /*0000*/  LDC R1, c[0x0][0x37c] ;  /* 0x0000df00ff017b82 */ /* 0x000fe20000000800 */
[----:B------:R-:W0:Y:S01]  /*0010*/  S2R R7, SR_TID.X ;  /* 0x0000000000077919 */ /* 0x000e220000002100 */
[----:B------:R-:W0:Y:S06]  /*0020*/  LDCU UR8, c[0x0][0x390] ;  /* 0x00007200ff0877ac */ /* 0x000e2c0008000800 */
[----:B------:R-:W1:Y:S01]  /*0030*/  S2UR UR4, SR_CTAID.X ;  /* 0x00000000000479c3 */ /* 0x000e620000002500 */
[----:B------:R-:W-:Y:S01]  /*0040*/  BSSY.RECONVERGENT B0, `(.L_x_0) ;  /* 0x0000011000007945 */ /* 0x000fe20003800200 */
[----:B------:R-:W2:Y:S06]  /*0050*/  LDCU.64 UR6, c[0x0][0x358] ;  /* 0x00006b00ff0677ac */ /* 0x000eac0008000a00 */
[----:B------:R-:W1:Y:S01]  /*0060*/  LDC R6, c[0x0][0x360] ;  /* 0x0000d800ff067b82 */ /* 0x000e620000000800 */
[C---:B0-----:R-:W-:Y:S01]  /*0070*/  ISETP.GE.AND P2, PT, R7.reuse, UR8, PT ;  /* 0x0000000807007c0c */ /* 0x041fe2000bf46270 */
[----:B-1----:R-:W-:Y:S01]  /*0080*/  IMAD R5, R6, UR4, R7 ;  /* 0x0000000406057c24 */ /* 0x002fe2000f8e0207 */
[----:B------:R-:W-:-:S04]  /*0090*/  ISETP.GE.AND P0, PT, R7, UR8, PT ;  /* 0x0000000807007c0c */ /* 0x000fc8000bf06270 */
[----:B------:R-:W-:-:S07]  /*00a0*/  ISETP.GT.AND P1, PT, R5, 0x2faf07f, PT ;  /* 0x02faf07f0500780c */ /* 0x000fce0003f24270 */
[----:B--2---:R-:W-:Y:S06]  /*00b0*/  @P2 BRA `(.L_x_1) ;  /* 0x0000000000242947 */ /* 0x004fec0003800000 */
[----:B------:R-:W0:Y:S01]  /*00c0*/  S2R R9, SR_CgaCtaId ;  /* 0x0000000000097919 */ /* 0x000e220000008800 */
[----:B------:R-:W-:Y:S01]  /*00d0*/  MOV R0, 0x400 ;  /* 0x0000040000007802 */ /* 0x000fe20000000f00 */
[----:B------:R-:W-:-:S03]  /*00e0*/  IMAD.MOV.U32 R3, RZ, RZ, R7 ;  /* 0x000000ffff037224 */ /* 0x000fc600078e0007 */
[----:B0-----:R-:W-:-:S07]  /*00f0*/  LEA R0, R9, R0, 0x18 ;  /* 0x0000000009007211 */ /* 0x001fce00078ec0ff */
.L_x_2:
[----:B------:R-:W-:Y:S02]  /*0100*/  IMAD R2, R3, 0x4, R0 ;  /* 0x0000000403027824 */ /* 0x000fe400078e0200 */
[----:B------:R-:W-:-:S03]  /*0110*/  IMAD.IADD R3, R6, 0x1, R3 ;  /* 0x0000000106037824 */ /* 0x000fc600078e0203 */
[----:B------:R0:W-:Y:S02]  /*0120*/  STS [R2], RZ ;  /* 0x000000ff02007388 */ /* 0x0001e40000000800 */
[----:B------:R-:W-:-:S13]  /*0130*/  ISETP.GE.AND P2, PT, R3, UR8, PT ;  /* 0x0000000803007c0c */ /* 0x000fda000bf46270 */
[----:B0-----:R-:W-:Y:S05]  /*0140*/  @!P2 BRA `(.L_x_2) ;  /* 0xfffffffc00eca947 */ /* 0x001fea000383ffff */
.L_x_1:
[----:B------:R-:W-:Y:S05]  /*0150*/  BSYNC.RECONVERGENT B0 ;  /* 0x0000000000007941 */ /* 0x000fea0003800200 */
.L_x_0:
[----:B------:R-:W-:Y:S06]  /*0160*/  BAR.SYNC.DEFER_BLOCKING 0x0 ;  /* 0x0000000000007b1d */ /* 0x000fec0000010000 */
[----:B------:R-:W-:Y:S04]  /*0170*/  BSSY.RECONVERGENT B0, `(.L_x_3) ;  /* 0x000000c000007945 */ /* 0x000fe80003800200 */
[----:B------:R-:W-:Y:S05]  /*0180*/  @P1 BRA `(.L_x_4) ;  /* 0x0000000000281947 */ /* 0x000fea0003800000 */
[----:B------:R-:W0:Y:S01]  /*0190*/  LDC.64 R2, c[0x0][0x380] ;  /* 0x0000e000ff027b82 */ /* 0x000e220000000a00 */
[----:B------:R-:W1:Y:S01]  /*01a0*/  LDCU UR9, c[0x0][0x394] ;  /* 0x00007280ff0977ac */ /* 0x000e620008000800 */
[----:B0-----:R-:W-:-:S06]  /*01b0*/  IMAD.WIDE R2, R5, 0x4, R2 ;  /* 0x0000000405027825 */ /* 0x001fcc00078e0202 */
[----:B------:R-:W1:Y:S01]  /*01c0*/  LDG.E R2, desc[UR6][R2.64] ;  /* 0x0000000602027981 */ /* 0x000e62000c1e1900 */
[----:B------:R-:W0:Y:S01]  /*01d0*/  S2UR UR5, SR_CgaCtaId ;  /* 0x00000000000579c3 */ /* 0x000e220000008800 */
[----:B------:R-:W-:Y:S02]  /*01e0*/  UMOV UR4, 0x400 ;  /* 0x0000040000047882 */ /* 0x000fe40000000000 */
[----:B0-----:R-:W-:Y:S01]  /*01f0*/  ULEA UR4, UR5, UR4, 0x18 ;  /* 0x0000000405047291 */ /* 0x001fe2000f8ec0ff */
[----:B-1----:R-:W-:-:S05]  /*0200*/  VIADD R0, R2, -UR9 ;  /* 0x8000000902007c36 */ /* 0x002fca0008000000 */
[----:B------:R-:W-:-:S05]  /*0210*/  LEA R0, R0, UR4, 0x2 ;  /* 0x0000000400007c11 */ /* 0x000fca000f8e10ff */
[----:B------:R0:W-:Y:S02]  /*0220*/  ATOMS.POPC.INC.32 RZ, [R0+URZ] ;  /* 0x0000000000ff7f8c */ /* 0x0001e4000d8000ff */
.L_x_4:
[----:B------:R-:W-:Y:S05]  /*0230*/  BSYNC.RECONVERGENT B0 ;  /* 0x0000000000007941 */ /* 0x000fea0003800200 */
.L_x_3:
[----:B------:R-:W-:Y:S06]  /*0240*/  BAR.SYNC.DEFER_BLOCKING 0x0 ;  /* 0x0000000000007b1d */ /* 0x000fec0000010000 */
[----:B------:R-:W-:Y:S05]  /*0250*/  @P0 EXIT ;  /* 0x000000000000094d */ /* 0x000fea0003800000 */
[----:B------:R-:W1:Y:S01]  /*0260*/  S2UR UR5, SR_CgaCtaId ;  /* 0x00000000000579c3 */ /* 0x000e620000008800 */
[----:B------:R-:W-:-:S07]  /*0270*/  UMOV UR4, 0x400 ;  /* 0x0000040000047882 */ /* 0x000fce0000000000 */
[----:B------:R-:W2:Y:S01]  /*0280*/  LDC.64 R4, c[0x0][0x388] ;  /* 0x0000e200ff047b82 */ /* 0x000ea20000000a00 */
[----:B-1----:R-:W-:-:S12]  /*0290*/  ULEA UR4, UR5, UR4, 0x18 ;  /* 0x0000000405047291 */ /* 0x002fd8000f8ec0ff */
.L_x_5:
[C---:B0-----:R-:W-:Y:S01]  /*02a0*/  LEA R0, R7.reuse, UR4, 0x2 ;  /* 0x0000000407007c11 */ /* 0x041fe2000f8e10ff */
[----:B-12---:R-:W-:-:S04]  /*02b0*/  IMAD.WIDE R2, R7, 0x4, R4 ;  /* 0x0000000407027825 */ /* 0x006fc800078e0204 */
[----:B------:R-:W0:Y:S01]  /*02c0*/  LDS R9, [R0] ;  /* 0x0000000000097984 */ /* 0x000e220000000800 */
[----:B------:R-:W-:-:S05]  /*02d0*/  IMAD.IADD R7, R6, 0x1, R7 ;  /* 0x0000000106077824 */ /* 0x000fca00078e0207 */
[----:B------:R-:W-:Y:S01]  /*02e0*/  ISETP.GE.AND P0, PT, R7, UR8, PT ;  /* 0x0000000807007c0c */ /* 0x000fe2000bf06270 */
[----:B0-----:R1:W-:-:S12]  /*02f0*/  REDG.E.ADD.STRONG.GPU desc[UR6][R2.64], R9 ;  /* 0x000000090200798e */ /* 0x0013d8000c12e106 */
[----:B------:R-:W-:Y:S05]  /*0300*/  @!P0 BRA `(.L_x_5) ;  /* 0xfffffffc00e48947 */ /* 0x000fea000383ffff */
[----:B------:R-:W-:Y:S05]  /*0310*/  EXIT ;  /* 0x000000000000794d */ /* 0x000fea0003800000 */
.L_x_6:
[----:B------:R-:W-:-:S00]  /*0320*/  BRA `(.L_x_6) ;  /* 0xfffffffc00fc7947 */ /* 0x000fc0000383ffff */
[----:B------:R-:W-:-:S00]  /*0330*/  NOP ;  /* 0x0000000000007918 */ /* 0x000fc00000000000 */
        /* <DEDUP_REMOVED lines=12> */
.L_x_7:


//--------------------- .nv.shared._Z10count_sortPKiPiii --------------------------
	.section	.nv.shared._Z10count_sortPKiPiii,"aw",@nobits
	.sectionflags	@""
	.align	4
.nv.shared._Z10count_sortPKiPiii:
	.zero		5028


//--------------------- .nv.shared.reserved.0     --------------------------
	.section	.nv.shared.reserved.0,"aw",@nobits
	.weak		__nv_reservedSMEM_offset_0_alias
	.size		__nv_reservedSMEM_offset_0_alias, 0, 64
	.other		__nv_reservedSMEM_offset_0_alias,@"STO_CUDA_RESERVED_SHARED STV_DEFAULT"
__nv_reservedSMEM_offset_0_alias:
	.zero		0
	.zero		64


//--------------------- .nv.constant0._Z10count_sortPKiPiii --------------------------
	.section	.nv.constant0._Z10count_sortPKiPiii,"a",@progbits
	.sectionflags	@""
	.align	4
.nv.constant0._Z10count_sortPKiPiii:
	.zero		920


//--------------------- SYMBOLS --------------------------

	.type		.nv.reservedSmem.offset0,@object
	.size		.nv.reservedSmem.offset0,0x4
	.type		.nv.reservedSmem.cap,@object
	.size		.nv.reservedSmem.cap,0x4
